	.headerflags	@"EF_CUDA_TEXMODE_UNIFIED EF_CUDA_64BIT_ADDRESS EF_CUDA_ACCELERATORS EF_CUDA_SM90 EF_CUDA_VIRTUAL_SM(EF_CUDA_SM90)"
	.elftype	@"ET_EXEC"


//--------------------- .nv.info                  --------------------------
	.section	.nv.info,"",@"SHT_CUDA_INFO"
	.align	4


	//----- nvinfo : EIATTR_REGCOUNT
	.align		4
        /*0000*/ 	.byte	0x04, 0x2f
        /*0002*/ 	.short	(.L_1 - .L_0)
	.align		4
.L_0:
        /*0004*/ 	.word	index@(triton_poi_fused_native_layer_norm_relu_1)
        /*0008*/ 	.word	0x00000014


	//----- nvinfo : EIATTR_MIN_STACK_SIZE
	.align		4
.L_1:
        /*000c*/ 	.byte	0x04, 0x12
        /*000e*/ 	.short	(.L_3 - .L_2)
	.align		4
.L_2:
        /*0010*/ 	.word	index@(triton_poi_fused_native_layer_norm_relu_1)
        /*0014*/ 	.word	0x00000000


	//----- nvinfo : EIATTR_FRAME_SIZE
	.align		4
.L_3:
        /*0018*/ 	.byte	0x04, 0x11
        /*001a*/ 	.short	(.L_5 - .L_4)
	.align		4
.L_4:
        /*001c*/ 	.word	index@(triton_poi_fused_native_layer_norm_relu_1)
        /*0020*/ 	.word	0x00000000


	//----- nvinfo : EIATTR_MIN_STACK_SIZE
	.align		4
.L_5:
        /*0024*/ 	.byte	0x04, 0x12
        /*0026*/ 	.short	(.L_7 - .L_6)
	.align		4
.L_6:
        /*0028*/ 	.word	index@(triton_poi_fused_native_layer_norm_relu_1)
        /*002c*/ 	.word	0x00000000
.L_7:


//--------------------- .nv.info.triton_poi_fused_native_layer_norm_relu_1 --------------------------
	.section	.nv.info.triton_poi_fused_native_layer_norm_relu_1,"",@"SHT_CUDA_INFO"
	.sectionflags	@""
	.align	4


	//----- nvinfo : EIATTR_CUDA_API_VERSION
	.align		4
        /*0000*/ 	.byte	0x04, 0x37
        /*0002*/ 	.short	(.L_9 - .L_8)
.L_8:
        /*0004*/ 	.word	0x0000007c


	//----- nvinfo : EIATTR_KPARAM_INFO
	.align		4
.L_9:
        /*0008*/ 	.byte	0x04, 0x17
        /*000a*/ 	.short	(.L_11 - .L_10)
.L_10:
        /*000c*/ 	.word	0x00000000
        /*0010*/ 	.short	0x0006
        /*0012*/ 	.short	0x0030
        /*0014*/ 	.byte	0x00, 0xf0, 0x11, 0x00


	//----- nvinfo : EIATTR_KPARAM_INFO
	.align		4
.L_11:
        /*0018*/ 	.byte	0x04, 0x17
        /*001a*/ 	.short	(.L_13 - .L_12)
.L_12:
        /*001c*/ 	.word	0x00000000
        /*0020*/ 	.short	0x0005
        /*0022*/ 	.short	0x0028
        /*0024*/ 	.byte	0x00, 0xf4, 0x21, 0x00


	//----- nvinfo : EIATTR_KPARAM_INFO
	.align		4
.L_13:
        /*0028*/ 	.byte	0x04, 0x17
        /*002a*/ 	.short	(.L_15 - .L_14)
.L_14:
        /*002c*/ 	.word	0x00000000
        /*0030*/ 	.short	0x0004
        /*0032*/ 	.short	0x0020
        /*0034*/ 	.byte	0x00, 0xf4, 0x21, 0x00


	//----- nvinfo : EIATTR_KPARAM_INFO
	.align		4
.L_15:
        /*0038*/ 	.byte	0x04, 0x17
        /*003a*/ 	.short	(.L_17 - .L_16)
.L_16:
        /*003c*/ 	.word	0x00000000
        /*0040*/ 	.short	0x0003
        /*0042*/ 	.short	0x0018
        /*0044*/ 	.byte	0x00, 0xf4, 0x21, 0x00


	//----- nvinfo : EIATTR_KPARAM_INFO
	.align		4
.L_17:
        /*0048*/ 	.byte	0x04, 0x17
        /*004a*/ 	.short	(.L_19 - .L_18)
.L_18:
        /*004c*/ 	.word	0x00000000
        /*0050*/ 	.short	0x0002
        /*0052*/ 	.short	0x0010
        /*0054*/ 	.byte	0x00, 0xf4, 0x21, 0x00


	//----- nvinfo : EIATTR_KPARAM_INFO
	.align		4
.L_19:
        /*0058*/ 	.byte	0x04, 0x17
        /*005a*/ 	.short	(.L_21 - .L_20)
.L_20:
        /*005c*/ 	.word	0x00000000
        /*0060*/ 	.short	0x0001
        /*0062*/ 	.short	0x0008
        /*0064*/ 	.byte	0x00, 0xf4, 0x21, 0x00


	//----- nvinfo : EIATTR_KPARAM_INFO
	.align		4
.L_21:
        /*0068*/ 	.byte	0x04, 0x17
        /*006a*/ 	.short	(.L_23 - .L_22)
.L_22:
        /*006c*/ 	.word	0x00000000
        /*0070*/ 	.short	0x0000
        /*0072*/ 	.short	0x0000
        /*0074*/ 	.byte	0x00, 0xf4, 0x21, 0x00


	//----- nvinfo : EIATTR_SPARSE_MMA_MASK
	.align		4
.L_23:
        /*0078*/ 	.byte	0x03, 0x50
        /*007a*/ 	.short	0x0000


	//----- nvinfo : EIATTR_MAXREG_COUNT
	.align		4
        /*007c*/ 	.byte	0x03, 0x1b
        /*007e*/ 	.short	0x00ff


	//----- nvinfo : EIATTR_EXIT_INSTR_OFFSETS
	.align		4
        /*0080*/ 	.byte	0x04, 0x1c
        /*0082*/ 	.short	(.L_25 - .L_24)


	//   ....[0]....
.L_24:
        /*0084*/ 	.word	0x00000260


	//   ....[1]....
        /*0088*/ 	.word	0x00000280


	//----- nvinfo : EIATTR_REQNTID
	.align		4
.L_25:
        /*008c*/ 	.byte	0x04, 0x10
        /*008e*/ 	.short	(.L_27 - .L_26)
.L_26:
        /*0090*/ 	.word	0x00000080
        /*0094*/ 	.word	0x00000001
        /*0098*/ 	.word	0x00000001


	//----- nvinfo : EIATTR_CBANK_PARAM_SIZE
	.align		4
.L_27:
        /*009c*/ 	.byte	0x03, 0x19
        /*009e*/ 	.short	0x0034


	//----- nvinfo : EIATTR_PARAM_CBANK
	.align		4
        /*00a0*/ 	.byte	0x04, 0x0a
        /*00a2*/ 	.short	(.L_29 - .L_28)
	.align		4
.L_28:
        /*00a4*/ 	.word	index@(.nv.constant0.triton_poi_fused_native_layer_norm_relu_1)
        /*00a8*/ 	.short	0x0210
        /*00aa*/ 	.short	0x0034


	//----- nvinfo : EIATTR_SW_WAR
	.align		4
.L_29:
        /*00ac*/ 	.byte	0x04, 0x36
        /*00ae*/ 	.short	(.L_31 - .L_30)
.L_30:
        /*00b0*/ 	.word	0x00000008
.L_31:


//--------------------- .nv.callgraph             --------------------------
	.section	.nv.callgraph,"",@"SHT_CUDA_CALLGRAPH"
	.align	4
	.sectionentsize	8
	.align		4
        /*0000*/ 	.word	0x00000000
	.align		4
        /*0004*/ 	.word	0xffffffff
	.align		4
        /*0008*/ 	.word	0x00000000
	.align		4
        /*000c*/ 	.word	0xfffffffe
	.align		4
        /*0010*/ 	.word	0x00000000
	.align		4
        /*0014*/ 	.word	0xfffffffd
	.align		4
        /*0018*/ 	.word	0x00000000
	.align		4
        /*001c*/ 	.word	0xfffffffc


//--------------------- .text.triton_poi_fused_native_layer_norm_relu_1 --------------------------
	.section	.text.triton_poi_fused_native_layer_norm_relu_1,"ax",@progbits
	.align	128
        .global         triton_poi_fused_native_layer_norm_relu_1
        .type           triton_poi_fused_native_layer_norm_relu_1,@function
        .size           triton_poi_fused_native_layer_norm_relu_1,(.L_x_1 - triton_poi_fused_native_layer_norm_relu_1)
        .other          triton_poi_fused_native_layer_norm_relu_1,@"STO_CUDA_ENTRY STV_DEFAULT"
triton_poi_fused_native_layer_norm_relu_1:
.text.triton_poi_fused_native_layer_norm_relu_1:
[----:B------:R-:W0:Y:S01]  /*0000*/  LDC R1, c[0x0][0x28] ;  /* 0x00000a00ff017b82 */ /* 0x000e220000000800 */
[----:B------:R-:W1:Y:S07]  /*0010*/  S2R R6, SR_TID.X ;  /* 0x0000000000067919 */ /* 0x000e6e0000002100 */
[----:B------:R-:W2:Y:S01]  /*0020*/  LDC.64 R12, c[0x0][0x210] ;  /* 0x00008400ff0c7b82 */ /* 0x000ea20000000a00 */
[----:B------:R-:W-:Y:S01]  /*0030*/  HFMA2.MMA R0, -RZ, RZ, 0, 0 ;  /* 0x00000000ff007435 */ /* 0x000fe200000001ff */
[----:B------:R-:W-:Y:S01]  /*0040*/  ULDC.64 UR4, c[0x0][0x208] ;  /* 0x0000820000047ab9 */ /* 0x000fe20000000a00 */
[----:B------:R-:W3:Y:S05]  /*0050*/  S2R R3, SR_CTAID.X ;  /* 0x0000000000037919 */ /* 0x000eea0000002500 */
[----:B------:R-:W4:Y:S08]  /*0060*/  LDC.64 R10, c[0x0][0x218] ;  /* 0x00008600ff0a7b82 */ /* 0x000f300000000a00 */
[----:B------:R-:W5:Y:S08]  /*0070*/  LDC.64 R8, c[0x0][0x220] ;  /* 0x00008800ff087b82 */ /* 0x000f700000000a00 */
[----:B------:R-:W5:Y:S01]  /*0080*/  LDC.64 R4, c[0x0][0x228] ;  /* 0x00008a00ff047b82 */ /* 0x000f620000000a00 */
[----:B-1----:R-:W-:-:S04]  /*0090*/  LOP3.LUT R6, R6, 0x7f, RZ, 0xc0, !PT ;  /* 0x0000007f06067812 */ /* 0x002fc800078ec0ff */
[----:B---3--:R-:W-:-:S03]  /*00a0*/  LEA R6, R3, R6, 0x7 ;  /* 0x0000000603067211 */ /* 0x008fc600078e38ff */
[----:B------:R-:W1:Y:S01]  /*00b0*/  LDC.64 R2, c[0x0][0x230] ;  /* 0x00008c00ff027b82 */ /* 0x000e620000000a00 */
[C---:B------:R-:W-:Y:S01]  /*00c0*/  ISETP.GE.AND P1, PT, R6.reuse, 0x100, PT ;  /* 0x000001000600780c */ /* 0x040fe20003f26270 */
[----:B--2---:R-:W-:Y:S01]  /*00d0*/  IMAD.WIDE R12, R6, 0x4, R12 ;  /* 0x00000004060c7825 */ /* 0x004fe200078e020c */
[----:B------:R-:W-:-:S04]  /*00e0*/  SHF.R.S32.HI R7, RZ, 0x1f, R6 ;  /* 0x0000001fff077819 */ /* 0x000fc80000011406 */
[----:B------:R-:W-:-:S04]  /*00f0*/  LEA.HI R7, R7, R6, RZ, 0x2 ;  /* 0x0000000607077211 */ /* 0x000fc800078f10ff */
[----:B------:R-:W-:-:S03]  /*0100*/  SHF.R.S32.HI R15, RZ, 0x2, R7 ;  /* 0x00000002ff0f7819 */ /* 0x000fc60000011407 */
[----:B------:R2:W3:Y:S01]  /*0110*/  @!P1 LDG.E R0, desc[UR4][R12.64] ;  /* 0x000000040c009981 */ /* 0x0004e2000c1e1900 */
[----:B------:R-:W-:Y:S01]  /*0120*/  IMAD.MOV.U32 R14, RZ, RZ, RZ ;  /* 0x000000ffff0e7224 */ /* 0x000fe200078e00ff */
[----:B------:R-:W-:Y:S01]  /*0130*/  LOP3.LUT R7, R7, 0xfffffffc, RZ, 0xc0, !PT ;  /* 0xfffffffc07077812 */ /* 0x000fe200078ec0ff */
[----:B----4-:R-:W-:-:S03]  /*0140*/  IMAD.WIDE R10, R15, 0x4, R10 ;  /* 0x000000040f0a7825 */ /* 0x010fc600078e020a */
[----:B------:R-:W-:Y:S01]  /*0150*/  IADD3 R7, R6, -R7, RZ ;  /* 0x8000000706077210 */ /* 0x000fe20007ffe0ff */
[----:B-----5:R-:W-:Y:S01]  /*0160*/  IMAD.WIDE R8, R15, 0x4, R8 ;  /* 0x000000040f087825 */ /* 0x020fe200078e0208 */
[----:B------:R-:W4:Y:S01]  /*0170*/  @!P1 LDG.E.EL R14, desc[UR4][R10.64] ;  /* 0x000000040a0e9981 */ /* 0x000f22000c2e1900 */
[----:B------:R-:W-:Y:S01]  /*0180*/  CS2R R16, SRZ ;  /* 0x0000000000107805 */ /* 0x000fe2000001ff00 */
[----:B--2---:R-:W2:Y:S01]  /*0190*/  LDC.64 R12, c[0x0][0x238] ;  /* 0x00008e00ff0c7b82 */ /* 0x004ea20000000a00 */
[----:B------:R-:W-:Y:S02]  /*01a0*/  IMAD.MOV.U32 R15, RZ, RZ, RZ ;  /* 0x000000ffff0f7224 */ /* 0x000fe400078e00ff */
[----:B0-----:R-:W-:-:S04]  /*01b0*/  IMAD.WIDE R4, R7, 0x4, R4 ;  /* 0x0000000407047825 */ /* 0x001fc800078e0204 */
[----:B-1----:R-:W-:Y:S01]  /*01c0*/  IMAD.WIDE R2, R7, 0x4, R2 ;  /* 0x0000000407027825 */ /* 0x002fe200078e0202 */
[----:B------:R-:W5:Y:S04]  /*01d0*/  @!P1 LDG.E.EL R15, desc[UR4][R8.64] ;  /* 0x00000004080f9981 */ /* 0x000f68000c2e1900 */
[----:B------:R-:W5:Y:S04]  /*01e0*/  @!P1 LDG.E.EL R16, desc[UR4][R4.64] ;  /* 0x0000000404109981 */ /* 0x000f68000c2e1900 */
[----:B------:R-:W5:Y:S01]  /*01f0*/  @!P1 LDG.E.EL R17, desc[UR4][R2.64] ;  /* 0x0000000402119981 */ /* 0x000f62000c2e1900 */
[----:B---3--:R-:W-:-:S04]  /*0200*/  FSETP.GEU.AND P0, PT, R0, RZ, PT ;  /* 0x000000ff0000720b */ /* 0x008fc80003f0e000 */
[----:B------:R-:W-:-:S05]  /*0210*/  FSEL R7, R0, RZ, P0 ;  /* 0x000000ff00077208 */ /* 0x000fca0000000000 */
[----:B----4-:R-:W-:Y:S01]  /*0220*/  FADD R14, R7, -R14 ;  /* 0x8000000e070e7221 */ /* 0x010fe20000000000 */
[----:B--2---:R-:W-:-:S04]  /*0230*/  IMAD.WIDE R6, R6, 0x4, R12 ;  /* 0x0000000406067825 */ /* 0x004fc800078e020c */
[----:B-----5:R-:W-:-:S04]  /*0240*/  FMUL R14, R14, R15 ;  /* 0x0000000f0e0e7220 */ /* 0x020fc80000400000 */
[----:B------:R-:W-:Y:S01]  /*0250*/  FFMA R17, R14, R16, R17 ;  /* 0x000000100e117223 */ /* 0x000fe20000000011 */
[----:B------:R-:W-:Y:S06]  /*0260*/  @P1 EXIT ;  /* 0x000000000000194d */ /* 0x000fec0003800000 */
[----:B------:R-:W-:Y:S01]  /*0270*/  STG.E desc[UR4][R6.64], R17 ;  /* 0x0000001106007986 */ /* 0x000fe2000c101904 */
[----:B------:R-:W-:Y:S05]  /*0280*/  EXIT ;  /* 0x000000000000794d */ /* 0x000fea0003800000 */
.L_x_0:
[----:B------:R-:W-:-:S00]  /*0290*/  BRA `(.L_x_0) ;  /* 0xfffffffc00fc7947 */ /* 0x000fc0000383ffff */
[----:B------:R-:W-:-:S00]  /*02a0*/  NOP ;  /* 0x0000000000007918 */ /* 0x000fc00000000000 */
        /* <DEDUP_REMOVED lines=13> */
.L_x_1:


//--------------------- .nv.constant0.triton_poi_fused_native_layer_norm_relu_1 --------------------------
	.section	.nv.constant0.triton_poi_fused_native_layer_norm_relu_1,"a",@progbits
	.sectionflags	@""
	.align	4
.nv.constant0.triton_poi_fused_native_layer_norm_relu_1:
	.zero		580
